	.headerflags	@"EF_CUDA_TEXMODE_UNIFIED EF_CUDA_64BIT_ADDRESS EF_CUDA_SM86 EF_CUDA_VIRTUAL_SM(EF_CUDA_SM86)"
	.elftype	@"ET_EXEC"


//--------------------- .nv.info                  --------------------------
	.section	.nv.info,"",@"SHT_CUDA_INFO"
	.align	4


	//----- nvinfo : EIATTR_REGCOUNT
	.align		4
        /*0000*/ 	.byte	0x04, 0x2f
        /*0002*/ 	.short	(.L_1 - .L_0)
	.align		4
.L_0:
        /*0004*/ 	.word	index@(covariance)
        /*0008*/ 	.word	0x0000000c


	//----- nvinfo : EIATTR_FRAME_SIZE
	.align		4
.L_1:
        /*000c*/ 	.byte	0x04, 0x11
        /*000e*/ 	.short	(.L_3 - .L_2)
	.align		4
.L_2:
        /*0010*/ 	.word	index@(covariance)
        /*0014*/ 	.word	0x00000000


	//----- nvinfo : EIATTR_MIN_STACK_SIZE
	.align		4
.L_3:
        /*0018*/ 	.byte	0x04, 0x12
        /*001a*/ 	.short	(.L_5 - .L_4)
	.align		4
.L_4:
        /*001c*/ 	.word	index@(covariance)
        /*0020*/ 	.word	0x00000000
.L_5:


//--------------------- .nv.info.covariance       --------------------------
	.section	.nv.info.covariance,"",@"SHT_CUDA_INFO"
	.sectionflags	@""
	.align	4


	//----- nvinfo : EIATTR_CUDA_API_VERSION
	.align		4
        /*0000*/ 	.byte	0x04, 0x37
        /*0002*/ 	.short	(.L_7 - .L_6)
.L_6:
        /*0004*/ 	.word	0x0000007e


	//----- nvinfo : EIATTR_SW2861232_WAR
	.align		4
.L_7:
        /*0008*/ 	.byte	0x01, 0x35
	.zero		2


	//----- nvinfo : EIATTR_PARAM_CBANK
	.align		4
        /*000c*/ 	.byte	0x04, 0x0a
        /*000e*/ 	.short	(.L_9 - .L_8)
	.align		4
.L_8:
        /*0010*/ 	.word	index@(.nv.constant0.covariance)
        /*0014*/ 	.short	0x0160
        /*0016*/ 	.short	0x0024


	//----- nvinfo : EIATTR_CBANK_PARAM_SIZE
	.align		4
.L_9:
        /*0018*/ 	.byte	0x03, 0x19
        /*001a*/ 	.short	0x0024


	//----- nvinfo : EIATTR_KPARAM_INFO
	.align		4
        /*001c*/ 	.byte	0x04, 0x17
        /*001e*/ 	.short	(.L_11 - .L_10)
.L_10:
        /*0020*/ 	.word	0x00000000
        /*0024*/ 	.short	0x0005
        /*0026*/ 	.short	0x0020
        /*0028*/ 	.byte	0x00, 0xf0, 0x11, 0x00


	//----- nvinfo : EIATTR_KPARAM_INFO
	.align		4
.L_11:
        /*002c*/ 	.byte	0x04, 0x17
        /*002e*/ 	.short	(.L_13 - .L_12)
.L_12:
        /*0030*/ 	.word	0x00000000
        /*0034*/ 	.short	0x0004
        /*0036*/ 	.short	0x001c
        /*0038*/ 	.byte	0x00, 0xf0, 0x11, 0x00


	//----- nvinfo : EIATTR_KPARAM_INFO
	.align		4
.L_13:
        /*003c*/ 	.byte	0x04, 0x17
        /*003e*/ 	.short	(.L_15 - .L_14)
.L_14:
        /*0040*/ 	.word	0x00000000
        /*0044*/ 	.short	0x0003
        /*0046*/ 	.short	0x0018
        /*0048*/ 	.byte	0x00, 0xf0, 0x11, 0x00


	//----- nvinfo : EIATTR_KPARAM_INFO
	.align		4
.L_15:
        /*004c*/ 	.byte	0x04, 0x17
        /*004e*/ 	.short	(.L_17 - .L_16)
.L_16:
        /*0050*/ 	.word	0x00000000
        /*0054*/ 	.short	0x0002
        /*0056*/ 	.short	0x0010
        /*0058*/ 	.byte	0x00, 0xf0, 0x21, 0x00


	//----- nvinfo : EIATTR_KPARAM_INFO
	.align		4
.L_17:
        /*005c*/ 	.byte	0x04, 0x17
        /*005e*/ 	.short	(.L_19 - .L_18)
.L_18:
        /*0060*/ 	.word	0x00000000
        /*0064*/ 	.short	0x0001
        /*0066*/ 	.short	0x0008
        /*0068*/ 	.byte	0x00, 0xf0, 0x21, 0x00


	//----- nvinfo : EIATTR_KPARAM_INFO
	.align		4
.L_19:
        /*006c*/ 	.byte	0x04, 0x17
        /*006e*/ 	.short	(.L_21 - .L_20)
.L_20:
        /*0070*/ 	.word	0x00000000
        /*0074*/ 	.short	0x0000
        /*0076*/ 	.short	0x0000
        /*0078*/ 	.byte	0x00, 0xf0, 0x21, 0x00


	//----- nvinfo : EIATTR_MAXREG_COUNT
	.align		4
.L_21:
        /*007c*/ 	.byte	0x03, 0x1b
        /*007e*/ 	.short	0x00ff


	//----- nvinfo : EIATTR_EXIT_INSTR_OFFSETS
	.align		4
        /*0080*/ 	.byte	0x04, 0x1c
        /*0082*/ 	.short	(.L_23 - .L_22)


	//   ....[0]....
.L_22:
        /*0084*/ 	.word	0x00000220


	//   ....[1]....
        /*0088*/ 	.word	0x00000270
.L_23:


//--------------------- .nv.callgraph             --------------------------
	.section	.nv.callgraph,"",@"SHT_CUDA_CALLGRAPH"
	.align	4
	.sectionentsize	8
	.align		4
        /*0000*/ 	.word	0x00000000
	.align		4
        /*0004*/ 	.word	0xffffffff
	.align		4
        /*0008*/ 	.word	0x00000000
	.align		4
        /*000c*/ 	.word	0xfffffffe
	.align		4
        /*0010*/ 	.word	0x00000000
	.align		4
        /*0014*/ 	.word	0xfffffffd
	.align		4
        /*0018*/ 	.word	0x00000000
	.align		4
        /*001c*/ 	.word	0xfffffffc


//--------------------- .nv.rel.action            --------------------------
	.section	.nv.rel.action,"",@"SHT_CUDA_RELOCINFO"
	.align	8
	.sectionentsize	8
        /*0000*/ 	.byte	0x73, 0x00, 0x00, 0x00, 0x00, 0x00, 0x00, 0x00, 0x00, 0x00, 0x00, 0x11, 0x25, 0x00, 0x05, 0x36


//--------------------- .nv.constant0.covariance  --------------------------
	.section	.nv.constant0.covariance,"a",@progbits
	.sectionflags	@""
	.align	4
.nv.constant0.covariance:
	.zero		388


//--------------------- .text.covariance          --------------------------
	.section	.text.covariance,"ax",@progbits
	.sectionflags	@"SHF_BARRIERS=1"
	.sectioninfo	@"SHI_REGISTERS=12"
	.align	128
        .global         covariance
        .type           covariance,@function
        .size           covariance,(.L_x_3 - covariance)
        .other          covariance,@"STO_CUDA_ENTRY STV_DEFAULT"
covariance:
.text.covariance:
[----:B------:R-:W-:Y:S02]  /*0000*/  MOV R1, c[0x0][0x28] ;  /* 0x00000a0000017a02 */ /* 0x000fe40000000f00 */
[----:B------:R-:W0:Y:S01]  /*0010*/  S2R R4, SR_CTAID.X ;  /* 0x0000000000047919 */ /* 0x000e220000002500 */
[----:B------:R-:W-:-:S03]  /*0020*/  ULDC.64 UR6, c[0x0][0x118] ;  /* 0x0000460000067ab9 */ /* 0x000fc60000000a00 */
[----:B------:R-:W0:Y:S02]  /*0030*/  S2R R9, SR_TID.X ;  /* 0x0000000000097919 */ /* 0x000e240000002100 */
[----:B0-----:R-:W-:-:S05]  /*0040*/  IMAD R4, R4, c[0x0][0x0], R9 ;  /* 0x0000000004047a24 */ /* 0x001fca00078e0209 */
[----:B------:R-:W-:-:S13]  /*0050*/  ISETP.GE.AND P1, PT, R4, c[0x0][0x180], PT ;  /* 0x0000600004007a0c */ /* 0x000fda0003f26270 */
[----:B------:R-:W-:-:S04]  /*0060*/  @!P1 IMAD.MOV.U32 R5, RZ, RZ, 0x4 ;  /* 0x00000004ff059424 */ /* 0x000fc800078e00ff */
[----:B------:R-:W-:-:S04]  /*0070*/  @!P1 IMAD.WIDE R2, R4, R5, c[0x0][0x160] ;  /* 0x0000580004029625 */ /* 0x000fc800078e0205 */
[----:B------:R-:W-:Y:S02]  /*0080*/  @!P1 IMAD.WIDE R4, R4, R5, c[0x0][0x168] ;  /* 0x00005a0004049625 */ /* 0x000fe400078e0205 */
[----:B------:R-:W2:Y:S04]  /*0090*/  @!P1 LDG.E R2, [R2.64] ;  /* 0x0000000602029981 */ /* 0x000ea8000c1e1900 */
[----:B------:R-:W3:Y:S01]  /*00a0*/  @!P1 LDG.E R4, [R4.64] ;  /* 0x0000000604049981 */ /* 0x000ee2000c1e1900 */
[----:B------:R-:W-:Y:S01]  /*00b0*/  ULDC UR4, c[0x0][0x0] ;  /* 0x0000000000047ab9 */ /* 0x000fe20000000800 */
[----:B------:R-:W-:Y:S01]  /*00c0*/  MOV R0, RZ ;  /* 0x000000ff00007202 */ /* 0x000fe20000000f00 */
[----:B------:R-:W-:Y:S01]  /*00d0*/  USHF.R.U32.HI UR4, URZ, 0x1, UR4 ;  /* 0x000000013f047899 */ /* 0x000fe20008011604 */
[----:B------:R-:W-:-:S05]  /*00e0*/  ISETP.NE.AND P0, PT, R9, RZ, PT ;  /* 0x000000ff0900720c */ /* 0x000fca0003f05270 */
[----:B------:R-:W-:Y:S01]  /*00f0*/  ISETP.NE.AND P2, PT, RZ, UR4, PT ;  /* 0x00000004ff007c0c */ /* 0x000fe2000bf45270 */
[----:B--2---:R-:W-:Y:S01]  /*0100*/  @!P1 FADD R6, R2, -c[0x0][0x178] ;  /* 0x80005e0002069621 */ /* 0x004fe20000000000 */
[----:B---3--:R-:W-:-:S04]  /*0110*/  @!P1 FADD R7, R4, -c[0x0][0x17c] ;  /* 0x80005f0004079621 */ /* 0x008fc80000000000 */
[----:B------:R-:W-:-:S05]  /*0120*/  @!P1 FMUL R0, R6, R7 ;  /* 0x0000000706009220 */ /* 0x000fca0000400000 */
[----:B------:R0:W-:Y:S04]  /*0130*/  STS [R9.X4], R0 ;  /* 0x0000000009007388 */ /* 0x0001e80000004800 */
[----:B------:R-:W-:Y:S06]  /*0140*/  BAR.SYNC.DEFER_BLOCKING 0x0 ;  /* 0x0000000000007b1d */ /* 0x000fec0000010000 */
[----:B------:R-:W-:Y:S05]  /*0150*/  @!P2 BRA `(.L_x_0) ;  /* 0x000000c00000a947 */ /* 0x000fea0003800000 */
[----:B0-----:R-:W-:Y:S01]  /*0160*/  IMAD.SHL.U32 R0, R9, 0x4, RZ ;  /* 0x0000000409007824 */ /* 0x001fe200078e00ff */
[----:B------:R-:W-:-:S04]  /*0170*/  MOV R3, UR4 ;  /* 0x0000000400037c02 */ /* 0x000fc80008000f00 */
.L_x_1:
[----:B------:R-:W-:-:S13]  /*0180*/  ISETP.GE.AND P1, PT, R9, R3, PT ;  /* 0x000000030900720c */ /* 0x000fda0003f26270 */
[----:B------:R-:W-:Y:S01]  /*0190*/  @!P1 IMAD R2, R3, 0x4, R0 ;  /* 0x0000000403029824 */ /* 0x000fe200078e0200 */
[----:B------:R-:W-:Y:S01]  /*01a0*/  @!P1 LDS R4, [R9.X4] ;  /* 0x0000000009049984 */ /* 0x000fe20000004800 */
[----:B------:R-:W-:-:S03]  /*01b0*/  SHF.R.U32.HI R3, RZ, 0x1, R3 ;  /* 0x00000001ff037819 */ /* 0x000fc60000011603 */
[----:B------:R-:W0:Y:S02]  /*01c0*/  @!P1 LDS R5, [R2] ;  /* 0x0000000002059984 */ /* 0x000e240000000800 */
[----:B0-----:R-:W-:-:S05]  /*01d0*/  @!P1 FADD R4, R4, R5 ;  /* 0x0000000504049221 */ /* 0x001fca0000000000 */
[----:B------:R0:W-:Y:S04]  /*01e0*/  @!P1 STS [R9.X4], R4 ;  /* 0x0000000409009388 */ /* 0x0001e80000004800 */
[----:B------:R-:W-:Y:S01]  /*01f0*/  BAR.SYNC.DEFER_BLOCKING 0x0 ;  /* 0x0000000000007b1d */ /* 0x000fe20000010000 */
[----:B------:R-:W-:-:S13]  /*0200*/  ISETP.NE.AND P1, PT, R3, RZ, PT ;  /* 0x000000ff0300720c */ /* 0x000fda0003f25270 */
[----:B0-----:R-:W-:Y:S05]  /*0210*/  @P1 BRA `(.L_x_1) ;  /* 0xffffff6000001947 */ /* 0x001fea000383ffff */
.L_x_0:
[----:B0-----:R-:W-:Y:S05]  /*0220*/  @P0 EXIT ;  /* 0x000000000000094d */ /* 0x001fea0003800000 */
[----:B------:R-:W0:Y:S01]  /*0230*/  LDS R5, [RZ] ;  /* 0x00000000ff057984 */ /* 0x000e220000000800 */
[----:B------:R-:W-:Y:S02]  /*0240*/  MOV R2, c[0x0][0x170] ;  /* 0x00005c0000027a02 */ /* 0x000fe40000000f00 */
[----:B------:R-:W-:-:S05]  /*0250*/  MOV R3, c[0x0][0x174] ;  /* 0x00005d0000037a02 */ /* 0x000fca0000000f00 */
[----:B0-----:R-:W-:Y:S01]  /*0260*/  RED.E.ADD.F32.FTZ.RN.STRONG.GPU [R2.64], R5 ;  /* 0x000000050200798e */ /* 0x001fe2000c10e786 */
[----:B------:R-:W-:Y:S05]  /*0270*/  EXIT ;  /* 0x000000000000794d */ /* 0x000fea0003800000 */
.L_x_2:
[----:B------:R-:W-:-:S00]  /*0280*/  BRA `(.L_x_2) ;  /* 0xfffffff000007947 */ /* 0x000fc0000383ffff */
[----:B------:R-:W-:-:S00]  /*0290*/  NOP ;  /* 0x0000000000007918 */ /* 0x000fc00000000000 */
        /* <DEDUP_REMOVED lines=14> */
.L_x_3:


//--------------------- .nv.shared.covariance     --------------------------
	.section	.nv.shared.covariance,"aw",@nobits
	.sectionflags	@""
	.align	4
.nv.shared.covariance:
	.zero		4096
